//
// Generated by NVIDIA NVVM Compiler
//
// Compiler Build ID: CL-36424714
// Cuda compilation tools, release 13.0, V13.0.88
// Based on NVVM 20.0.0
//

.version 9.0
.target sm_100
.address_size 64

	// .globl	_Z20calculate_new_statusPKjPjii
.global .align 4 .u32 COLUMN_LEN;
.global .align 4 .u32 ROW_LEN;

.visible .entry _Z20calculate_new_statusPKjPjii(
	.param .u64 .ptr .align 1 _Z20calculate_new_statusPKjPjii_param_0,
	.param .u64 .ptr .align 1 _Z20calculate_new_statusPKjPjii_param_1,
	.param .u32 _Z20calculate_new_statusPKjPjii_param_2,
	.param .u32 _Z20calculate_new_statusPKjPjii_param_3
)
{
	.reg .pred 	%p<54>;
	.reg .b32 	%r<81>;
	.reg .b64 	%rd<25>;

	ld.param.u64 	%rd7, [_Z20calculate_new_statusPKjPjii_param_0];
	ld.param.u64 	%rd6, [_Z20calculate_new_statusPKjPjii_param_1];
	ld.param.u32 	%r31, [_Z20calculate_new_statusPKjPjii_param_2];
	ld.param.u32 	%r32, [_Z20calculate_new_statusPKjPjii_param_3];
	cvta.to.global.u64 	%rd1, %rd7;
	mov.u32 	%r33, %ntid.x;
	mov.u32 	%r34, %ctaid.x;
	mov.u32 	%r35, %tid.x;
	mad.lo.s32 	%r1, %r33, %r34, %r35;
	mul.lo.s32 	%r36, %r32, %r31;
	setp.ge.s32 	%p4, %r1, %r36;
	@%p4 bra 	$L__BB0_22;
	div.s32 	%r2, %r1, %r31;
	rem.s32 	%r3, %r1, %r32;
	setp.eq.s32 	%p5, %r2, 0;
	setp.eq.s32 	%p6, %r32, 1;
	and.pred  	%p7, %p6, %p5;
	@%p7 bra 	$L__BB0_22;
	setp.lt.s32 	%p8, %r2, 1;
	ld.global.u32 	%r38, [COLUMN_LEN];
	setp.gt.s32 	%p9, %r2, %r38;
	or.pred  	%p1, %p8, %p9;
	setp.lt.s32 	%p10, %r3, 1;
	or.pred  	%p11, %p10, %p1;
	ld.global.u32 	%r39, [ROW_LEN];
	setp.gt.s32 	%p12, %r3, %r39;
	or.pred  	%p13, %p11, %p12;
	add.s32 	%r40, %r2, -1;
	mul.lo.s32 	%r6, %r38, %r40;
	cvt.s64.s32 	%rd8, %r6;
	cvt.s64.s32 	%rd2, %r3;
	add.s64 	%rd9, %rd2, %rd8;
	shl.b64 	%rd10, %rd9, 2;
	add.s64 	%rd3, %rd1, %rd10;
	mov.b32 	%r73, 0;
	@%p13 bra 	$L__BB0_4;
	ld.global.u32 	%r41, [%rd3+-4];
	setp.ne.s32 	%p14, %r41, 0;
	selp.u32 	%r73, 1, 0, %p14;
$L__BB0_4:
	setp.lt.s32 	%p15, %r3, 0;
	or.pred  	%p16, %p15, %p1;
	setp.ge.s32 	%p17, %r3, %r39;
	or.pred  	%p18, %p16, %p17;
	mov.b32 	%r74, 0;
	@%p18 bra 	$L__BB0_6;
	add.s32 	%r43, %r6, %r3;
	mul.wide.s32 	%rd11, %r43, 4;
	add.s64 	%rd12, %rd1, %rd11;
	ld.global.u32 	%r44, [%rd12];
	setp.ne.s32 	%p19, %r44, 0;
	selp.u32 	%r74, 1, 0, %p19;
$L__BB0_6:
	add.s32 	%r11, %r74, %r73;
	setp.lt.s32 	%p20, %r3, -1;
	or.pred  	%p21, %p20, %p1;
	mov.b32 	%r75, 0;
	@%p21 bra 	$L__BB0_9;
	add.s32 	%r47, %r3, 1;
	setp.ge.s32 	%p22, %r47, %r39;
	@%p22 bra 	$L__BB0_9;
	ld.global.u32 	%r48, [%rd3+4];
	setp.ne.s32 	%p23, %r48, 0;
	selp.u32 	%r75, 1, 0, %p23;
$L__BB0_9:
	setp.gt.s32 	%p24, %r3, %r39;
	setp.lt.s32 	%p25, %r3, 1;
	add.s32 	%r14, %r11, %r75;
	setp.lt.s32 	%p26, %r2, 0;
	setp.ge.s32 	%p27, %r2, %r38;
	or.pred  	%p2, %p26, %p27;
	or.pred  	%p28, %p25, %p2;
	or.pred  	%p29, %p28, %p24;
	mul.lo.s32 	%r15, %r38, %r2;
	cvt.s64.s32 	%rd13, %r15;
	add.s64 	%rd14, %rd2, %rd13;
	shl.b64 	%rd15, %rd14, 2;
	add.s64 	%rd4, %rd1, %rd15;
	mov.b32 	%r76, 0;
	@%p29 bra 	$L__BB0_11;
	ld.global.u32 	%r50, [%rd4+-4];
	setp.ne.s32 	%p30, %r50, 0;
	selp.u32 	%r76, 1, 0, %p30;
$L__BB0_11:
	setp.lt.s32 	%p31, %r3, -1;
	add.s32 	%r18, %r14, %r76;
	or.pred  	%p32, %p31, %p2;
	mov.b32 	%r77, 0;
	@%p32 bra 	$L__BB0_14;
	add.s32 	%r53, %r3, 1;
	setp.ge.s32 	%p33, %r53, %r39;
	@%p33 bra 	$L__BB0_14;
	ld.global.u32 	%r54, [%rd4+4];
	setp.ne.s32 	%p34, %r54, 0;
	selp.u32 	%r77, 1, 0, %p34;
$L__BB0_14:
	setp.gt.s32 	%p35, %r3, %r39;
	setp.lt.s32 	%p36, %r3, 1;
	add.s32 	%r21, %r18, %r77;
	setp.lt.s32 	%p37, %r2, -1;
	add.s32 	%r56, %r2, 1;
	setp.ge.s32 	%p38, %r56, %r38;
	or.pred  	%p3, %p37, %p38;
	or.pred  	%p39, %p36, %p3;
	or.pred  	%p40, %p39, %p35;
	mad.lo.s32 	%r22, %r38, %r2, %r38;
	cvt.s64.s32 	%rd16, %r22;
	add.s64 	%rd17, %rd2, %rd16;
	shl.b64 	%rd18, %rd17, 2;
	add.s64 	%rd5, %rd1, %rd18;
	mov.b32 	%r78, 0;
	@%p40 bra 	$L__BB0_16;
	ld.global.u32 	%r57, [%rd5+-4];
	setp.ne.s32 	%p41, %r57, 0;
	selp.u32 	%r78, 1, 0, %p41;
$L__BB0_16:
	setp.ge.s32 	%p42, %r3, %r39;
	setp.lt.s32 	%p43, %r3, 0;
	add.s32 	%r25, %r21, %r78;
	or.pred  	%p44, %p43, %p3;
	or.pred  	%p45, %p44, %p42;
	mov.b32 	%r79, 0;
	@%p45 bra 	$L__BB0_18;
	add.s32 	%r59, %r22, %r3;
	mul.wide.s32 	%rd19, %r59, 4;
	add.s64 	%rd20, %rd1, %rd19;
	ld.global.u32 	%r60, [%rd20];
	setp.ne.s32 	%p46, %r60, 0;
	selp.u32 	%r79, 1, 0, %p46;
$L__BB0_18:
	setp.lt.s32 	%p47, %r3, -1;
	add.s32 	%r28, %r25, %r79;
	or.pred  	%p48, %p47, %p3;
	mov.b32 	%r80, 0;
	@%p48 bra 	$L__BB0_21;
	add.s32 	%r63, %r3, 1;
	setp.ge.s32 	%p49, %r63, %r39;
	@%p49 bra 	$L__BB0_21;
	ld.global.u32 	%r64, [%rd5+4];
	setp.ne.s32 	%p50, %r64, 0;
	selp.u32 	%r80, 1, 0, %p50;
$L__BB0_21:
	add.s32 	%r65, %r28, %r80;
	add.s32 	%r66, %r15, %r3;
	mul.wide.s32 	%rd21, %r66, 4;
	add.s64 	%rd22, %rd1, %rd21;
	ld.global.u32 	%r67, [%rd22];
	setp.eq.s32 	%p51, %r67, 0;
	setp.eq.s32 	%p52, %r65, 3;
	and.b32  	%r68, %r65, 254;
	setp.eq.s32 	%p53, %r68, 2;
	selp.u32 	%r69, -1, 0, %p52;
	selp.u32 	%r70, -1, 0, %p53;
	selp.b32 	%r71, %r69, %r70, %p51;
	and.b32  	%r72, %r71, 1;
	cvta.to.global.u64 	%rd23, %rd6;
	add.s64 	%rd24, %rd23, %rd21;
	st.global.u32 	[%rd24], %r72;
$L__BB0_22:
	ret;

}


// ===== COMPILED SASS (sm_100) =====

	.target	sm_100

	.elftype	@"ET_EXEC"


//--------------------- .note.nv.tkinfo           --------------------------
	.section	.note.nv.tkinfo,"",@"SHT_NOTE"
	.sectionflags	@"SHF_NOTE_NV_TKINFO"
	.tkinfo
        /*0018*/ 	.word	0x00000002
        /*0030*/ 	.string	""
        /*0030*/ 	.string	"ptxas"
        /*0030*/ 	.string	"Cuda compilation tools, release 13.0, V13.0.88"
        /*0030*/ 	.string	"Build cuda_13.0.r13.0/compiler.36424714_0"
        /*0030*/ 	.string	"-arch sm_100 -m 64 "



//--------------------- .note.nv.cuinfo           --------------------------
	.section	.note.nv.cuinfo,"",@"SHT_NOTE"
	.sectionflags	@"SHF_NOTE_NV_CUINFO"
        /*0018*/ 	.short	0x0002
        /*001a*/ 	.short	0x0064
        /*001c*/ 	.short	0x0082
	.zero		2


//--------------------- .nv.info                  --------------------------
	.section	.nv.info,"",@"SHT_CUDA_INFO"
	.align	4


	//----- nvinfo : EIATTR_REGCOUNT
	.align		4
        /*0000*/ 	.byte	0x04, 0x2f
        /*0002*/ 	.short	(.L_3 - .L_2)
	.align		4
.L_2:
        /*0004*/ 	.word	index@(_Z20calculate_new_statusPKjPjii)
        /*0008*/ 	.word	0x00000017


	//----- nvinfo : EIATTR_FRAME_SIZE
	.align		4
.L_3:
        /*000c*/ 	.byte	0x04, 0x11
        /*000e*/ 	.short	(.L_5 - .L_4)
	.align		4
.L_4:
        /*0010*/ 	.word	index@(_Z20calculate_new_statusPKjPjii)
        /*0014*/ 	.word	0x00000000


	//----- nvinfo : EIATTR_MIN_STACK_SIZE
	.align		4
.L_5:
        /*0018*/ 	.byte	0x04, 0x12
        /*001a*/ 	.short	(.L_7 - .L_6)
	.align		4
.L_6:
        /*001c*/ 	.word	index@(_Z20calculate_new_statusPKjPjii)
        /*0020*/ 	.word	0x00000000
.L_7:


//--------------------- .nv.compat                --------------------------
	.section	.nv.compat,"",@"SHT_CUDA_COMPAT_INFO"
	.align	4
        /*0000*/ 	.byte	0x02, 0x09, 0x00, 0x00, 0x02, 0x02, 0x01, 0x00, 0x02, 0x05, 0x05, 0x00, 0x03, 0x07, 0x01, 0x01
        /*0010*/ 	.byte	0x02, 0x03, 0x00, 0x00, 0x02, 0x06, 0x01, 0x00, 0x04, 0x0b, 0x08, 0x00, 0x09, 0x00, 0x00, 0x00
        /*0020*/ 	.byte	0x00, 0x00, 0x00, 0x00


//--------------------- .nv.info._Z20calculate_new_statusPKjPjii --------------------------
	.section	.nv.info._Z20calculate_new_statusPKjPjii,"",@"SHT_CUDA_INFO"
	.sectionflags	@""
	.align	4


	//----- nvinfo : EIATTR_CUDA_API_VERSION
	.align		4
        /*0000*/ 	.byte	0x04, 0x37
        /*0002*/ 	.short	(.L_9 - .L_8)
.L_8:
        /*0004*/ 	.word	0x00000082


	//----- nvinfo : EIATTR_KPARAM_INFO
	.align		4
.L_9:
        /*0008*/ 	.byte	0x04, 0x17
        /*000a*/ 	.short	(.L_11 - .L_10)
.L_10:
        /*000c*/ 	.word	0x00000000
        /*0010*/ 	.short	0x0003
        /*0012*/ 	.short	0x0014
        /*0014*/ 	.byte	0x00, 0xf0, 0x11, 0x00


	//----- nvinfo : EIATTR_KPARAM_INFO
	.align		4
.L_11:
        /*0018*/ 	.byte	0x04, 0x17
        /*001a*/ 	.short	(.L_13 - .L_12)
.L_12:
        /*001c*/ 	.word	0x00000000
        /*0020*/ 	.short	0x0002
        /*0022*/ 	.short	0x0010
        /*0024*/ 	.byte	0x00, 0xf0, 0x11, 0x00


	//----- nvinfo : EIATTR_KPARAM_INFO
	.align		4
.L_13:
        /*0028*/ 	.byte	0x04, 0x17
        /*002a*/ 	.short	(.L_15 - .L_14)
.L_14:
        /*002c*/ 	.word	0x00000000
        /*0030*/ 	.short	0x0001
        /*0032*/ 	.short	0x0008
        /*0034*/ 	.byte	0x00, 0xf5, 0x21, 0x00


	//----- nvinfo : EIATTR_KPARAM_INFO
	.align		4
.L_15:
        /*0038*/ 	.byte	0x04, 0x17
        /*003a*/ 	.short	(.L_17 - .L_16)
.L_16:
        /*003c*/ 	.word	0x00000000
        /*0040*/ 	.short	0x0000
        /*0042*/ 	.short	0x0000
        /*0044*/ 	.byte	0x00, 0xf5, 0x21, 0x00


	//----- nvinfo : EIATTR_SPARSE_MMA_MASK
	.align		4
.L_17:
        /*0048*/ 	.byte	0x03, 0x50
        /*004a*/ 	.short	0x0000


	//----- nvinfo : EIATTR_MAXREG_COUNT
	.align		4
        /*004c*/ 	.byte	0x03, 0x1b
        /*004e*/ 	.short	0x00ff


	//----- nvinfo : EIATTR_MERCURY_ISA_VERSION
	.align		4
        /*0050*/ 	.byte	0x03, 0x5f
        /*0052*/ 	.short	0x0101


	//----- nvinfo : EIATTR_VRC_CTA_INIT_COUNT
	.align		4
        /*0054*/ 	.byte	0x02, 0x4a
	.zero		1
	.zero		1


	//----- nvinfo : EIATTR_EXIT_INSTR_OFFSETS
	.align		4
        /*0058*/ 	.byte	0x04, 0x1c
        /*005a*/ 	.short	(.L_19 - .L_18)


	//   ....[0]....
.L_18:
        /*005c*/ 	.word	0x00000080


	//   ....[1]....
        /*0060*/ 	.word	0x00000230


	//   ....[2]....
        /*0064*/ 	.word	0x000009d0


	//----- nvinfo : EIATTR_CBANK_PARAM_SIZE
	.align		4
.L_19:
        /*0068*/ 	.byte	0x03, 0x19
        /*006a*/ 	.short	0x0018


	//----- nvinfo : EIATTR_PARAM_CBANK
	.align		4
        /*006c*/ 	.byte	0x04, 0x0a
        /*006e*/ 	.short	(.L_21 - .L_20)
	.align		4
.L_20:
        /*0070*/ 	.word	index@(.nv.constant0._Z20calculate_new_statusPKjPjii)
        /*0074*/ 	.short	0x0380
        /*0076*/ 	.short	0x0018


	//----- nvinfo : EIATTR_SW_WAR
	.align		4
.L_21:
        /*0078*/ 	.byte	0x04, 0x36
        /*007a*/ 	.short	(.L_23 - .L_22)
.L_22:
        /*007c*/ 	.word	0x00000008
.L_23:


//--------------------- .nv.callgraph             --------------------------
	.section	.nv.callgraph,"",@"SHT_CUDA_CALLGRAPH"
	.align	4
	.sectionentsize	8
	.align		4
        /*0000*/ 	.word	0x00000000
	.align		4
        /*0004*/ 	.word	0xffffffff
	.align		4
        /*0008*/ 	.word	0x00000000
	.align		4
        /*000c*/ 	.word	0xfffffffe
	.align		4
        /*0010*/ 	.word	0x00000000
	.align		4
        /*0014*/ 	.word	0xfffffffd
	.align		4
        /*0018*/ 	.word	0x00000000
	.align		4
        /*001c*/ 	.word	0xfffffffc


//--------------------- .nv.constant4             --------------------------
	.section	.nv.constant4,"a",@progbits
	.align	8
	.align		8
.nv.constant4:
        /*0000*/ 	.dword	COLUMN_LEN
	.align		8
        /*0008*/ 	.dword	ROW_LEN


//--------------------- .text._Z20calculate_new_statusPKjPjii --------------------------
	.section	.text._Z20calculate_new_statusPKjPjii,"ax",@progbits
	.align	128
        .global         _Z20calculate_new_statusPKjPjii
        .type           _Z20calculate_new_statusPKjPjii,@function
        .size           _Z20calculate_new_statusPKjPjii,(.L_x_1 - _Z20calculate_new_statusPKjPjii)
        .other          _Z20calculate_new_statusPKjPjii,@"STO_CUDA_ENTRY STV_DEFAULT"
_Z20calculate_new_statusPKjPjii:
.text._Z20calculate_new_statusPKjPjii:
[----:B------:R-:W-:Y:S01]  /*0000*/  LDC R1, c[0x0][0x37c] ;  /* 0x0000df00ff017b82 */ /* 0x000fe20000000800 */
[----:B------:R-:W0:Y:S07]  /*0010*/  S2R R7, SR_CTAID.X ;  /* 0x0000000000077919 */ /* 0x000e2e0000002500 */
[----:B------:R-:W1:Y:S01]  /*0020*/  LDC.64 R2, c[0x0][0x390] ;  /* 0x0000e400ff027b82 */ /* 0x000e620000000a00 */
[----:B------:R-:W0:Y:S01]  /*0030*/  LDCU UR4, c[0x0][0x360] ;  /* 0x00006c00ff0477ac */ /* 0x000e220008000800 */
[----:B------:R-:W0:Y:S02]  /*0040*/  S2R R0, SR_TID.X ;  /* 0x0000000000007919 */ /* 0x000e240000002100 */
[----:B0-----:R-:W-:-:S02]  /*0050*/  IMAD R7, R7, UR4, R0 ;  /* 0x0000000407077c24 */ /* 0x001fc4000f8e0200 */
[----:B-1----:R-:W-:-:S05]  /*0060*/  IMAD R0, R3, R2, RZ ;  /* 0x0000000203007224 */ /* 0x002fca00078e02ff */
[----:B------:R-:W-:-:S13]  /*0070*/  ISETP.GE.AND P0, PT, R7, R0, PT ;  /* 0x000000000700720c */ /* 0x000fda0003f06270 */
[----:B------:R-:W-:Y:S05]  /*0080*/  @P0 EXIT ;  /* 0x000000000000094d */ /* 0x000fea0003800000 */
[----:B------:R-:W-:Y:S01]  /*0090*/  IABS R9, R2 ;  /* 0x0000000200097213 */ /* 0x000fe20000000000 */
[----:B------:R-:W0:Y:S03]  /*00a0*/  LDCU.64 UR4, c[0x0][0x358] ;  /* 0x00006b00ff0477ac */ /* 0x000e260008000a00 */
[----:B------:R-:W1:Y:S08]  /*00b0*/  I2F.RP R0, R9 ;  /* 0x0000000900007306 */ /* 0x000e700000209400 */
[----:B-1----:R-:W1:Y:S02]  /*00c0*/  MUFU.RCP R0, R0 ;  /* 0x0000000000007308 */ /* 0x002e640000001000 */
[----:B-1----:R-:W-:-:S06]  /*00d0*/  VIADD R4, R0, 0xffffffe ;  /* 0x0ffffffe00047836 */ /* 0x002fcc0000000000 */
[----:B------:R1:W2:Y:S02]  /*00e0*/  F2I.FTZ.U32.TRUNC.NTZ R5, R4 ;  /* 0x0000000400057305 */ /* 0x0002a4000021f000 */
[----:B-1----:R-:W-:Y:S02]  /*00f0*/  IMAD.MOV.U32 R4, RZ, RZ, RZ ;  /* 0x000000ffff047224 */ /* 0x002fe400078e00ff */
[----:B--2---:R-:W-:-:S04]  /*0100*/  IMAD.MOV R6, RZ, RZ, -R5 ;  /* 0x000000ffff067224 */ /* 0x004fc800078e0a05 */
[----:B------:R-:W-:Y:S01]  /*0110*/  IMAD R11, R6, R9, RZ ;  /* 0x00000009060b7224 */ /* 0x000fe200078e02ff */
[----:B------:R-:W-:-:S03]  /*0120*/  IABS R6, R7 ;  /* 0x0000000700067213 */ /* 0x000fc60000000000 */
[----:B------:R-:W-:-:S06]  /*0130*/  IMAD.HI.U32 R5, R5, R11, R4 ;  /* 0x0000000b05057227 */ /* 0x000fcc00078e0004 */
[----:B------:R-:W-:-:S04]  /*0140*/  IMAD.HI.U32 R4, R5, R6, RZ ;  /* 0x0000000605047227 */ /* 0x000fc800078e00ff */
[----:B------:R-:W-:-:S04]  /*0150*/  IMAD.MOV R0, RZ, RZ, -R4 ;  /* 0x000000ffff007224 */ /* 0x000fc800078e0a04 */
[----:B------:R-:W-:-:S05]  /*0160*/  IMAD R0, R9, R0, R6 ;  /* 0x0000000009007224 */ /* 0x000fca00078e0206 */
[----:B------:R-:W-:-:S13]  /*0170*/  ISETP.GT.U32.AND P1, PT, R9, R0, PT ;  /* 0x000000000900720c */ /* 0x000fda0003f24070 */
[----:B------:R-:W-:Y:S02]  /*0180*/  @!P1 IMAD.IADD R0, R0, 0x1, -R9 ;  /* 0x0000000100009824 */ /* 0x000fe400078e0a09 */
[----:B------:R-:W-:Y:S01]  /*0190*/  @!P1 VIADD R4, R4, 0x1 ;  /* 0x0000000104049836 */ /* 0x000fe20000000000 */
[----:B------:R-:W-:Y:S02]  /*01a0*/  ISETP.NE.AND P1, PT, R2, RZ, PT ;  /* 0x000000ff0200720c */ /* 0x000fe40003f25270 */
[----:B------:R-:W-:Y:S02]  /*01b0*/  ISETP.GE.U32.AND P0, PT, R0, R9, PT ;  /* 0x000000090000720c */ /* 0x000fe40003f06070 */
[----:B------:R-:W-:-:S04]  /*01c0*/  LOP3.LUT R0, R7, R2, RZ, 0x3c, !PT ;  /* 0x0000000207007212 */ /* 0x000fc800078e3cff */
[----:B------:R-:W-:-:S07]  /*01d0*/  ISETP.GE.AND P2, PT, R0, RZ, PT ;  /* 0x000000ff0000720c */ /* 0x000fce0003f46270 */
[----:B------:R-:W-:-:S06]  /*01e0*/  @P0 VIADD R4, R4, 0x1 ;  /* 0x0000000104040836 */ /* 0x000fcc0000000000 */
[----:B------:R-:W-:Y:S01]  /*01f0*/  @!P2 IMAD.MOV R4, RZ, RZ, -R4 ;  /* 0x000000ffff04a224 */ /* 0x000fe200078e0a04 */
[----:B------:R-:W-:Y:S02]  /*0200*/  @!P1 LOP3.LUT R4, RZ, R2, RZ, 0x33, !PT ;  /* 0x00000002ff049212 */ /* 0x000fe400078e33ff */
[----:B------:R-:W-:Y:S02]  /*0210*/  ISETP.EQ.AND P1, PT, R3, 0x1, PT ;  /* 0x000000010300780c */ /* 0x000fe40003f22270 */
[----:B------:R-:W-:-:S13]  /*0220*/  ISETP.NE.AND P0, PT, R4, RZ, PT ;  /* 0x000000ff0400720c */ /* 0x000fda0003f05270 */
[----:B0-----:R-:W-:Y:S05]  /*0230*/  @!P0 EXIT P1 ;  /* 0x000000000000894d */ /* 0x001fea0000800000 */
[----:B------:R-:W0:Y:S08]  /*0240*/  LDC.64 R8, c[0x4][RZ] ;  /* 0x01000000ff087b82 */ /* 0x000e300000000a00 */
[----:B------:R-:W1:Y:S01]  /*0250*/  LDC.64 R10, c[0x4][0x8] ;  /* 0x01000200ff0a7b82 */ /* 0x000e620000000a00 */
[----:B------:R-:W-:Y:S01]  /*0260*/  IABS R15, R3 ;  /* 0x00000003000f7213 */ /* 0x000fe20000000000 */
[----:B------:R-:W2:Y:S01]  /*0270*/  LDCU.64 UR6, c[0x0][0x380] ;  /* 0x00007000ff0677ac */ /* 0x000ea20008000a00 */
[----:B0-----:R-:W3:Y:S04]  /*0280*/  LDG.E R5, desc[UR4][R8.64] ;  /* 0x0000000408057981 */ /* 0x001ee8000c1e1900 */
[----:B-1----:R-:W4:Y:S01]  /*0290*/  LDG.E R0, desc[UR4][R10.64] ;  /* 0x000000040a007981 */ /* 0x002f22000c1e1900 */
[----:B------:R-:W0:Y:S01]  /*02a0*/  I2F.RP R2, R15 ;  /* 0x0000000f00027306 */ /* 0x000e220000209400 */
[----:B------:R-:W-:-:S02]  /*02b0*/  ISETP.GE.AND P2, PT, R7, RZ, PT ;  /* 0x000000ff0700720c */ /* 0x000fc40003f46270 */
[----:B------:R-:W-:-:S05]  /*02c0*/  ISETP.NE.AND P1, PT, R3, RZ, PT ;  /* 0x000000ff0300720c */ /* 0x000fca0003f25270 */
[----:B0-----:R-:W0:Y:S02]  /*02d0*/  MUFU.RCP R2, R2 ;  /* 0x0000000200027308 */ /* 0x001e240000001000 */
[----:B0-----:R-:W-:Y:S02]  /*02e0*/  VIADD R12, R2, 0xffffffe ;  /* 0x0ffffffe020c7836 */ /* 0x001fe40000000000 */
[----:B------:R-:W-:-:S04]  /*02f0*/  VIADD R2, R4, 0xffffffff ;  /* 0xffffffff04027836 */ /* 0x000fc80000000000 */
[----:B------:R0:W1:Y:S02]  /*0300*/  F2I.FTZ.U32.TRUNC.NTZ R13, R12 ;  /* 0x0000000c000d7305 */ /* 0x000064000021f000 */
[----:B0-----:R-:W-:Y:S02]  /*0310*/  IMAD.MOV.U32 R12, RZ, RZ, RZ ;  /* 0x000000ffff0c7224 */ /* 0x001fe400078e00ff */
[----:B-1----:R-:W-:-:S04]  /*0320*/  IMAD.MOV R14, RZ, RZ, -R13 ;  /* 0x000000ffff0e7224 */ /* 0x002fc800078e0a0d */
[----:B------:R-:W-:-:S04]  /*0330*/  IMAD R17, R14, R15, RZ ;  /* 0x0000000f0e117224 */ /* 0x000fc800078e02ff */
[----:B------:R-:W-:-:S06]  /*0340*/  IMAD.HI.U32 R13, R13, R17, R12 ;  /* 0x000000110d0d7227 */ /* 0x000fcc00078e000c */
[----:B------:R-:W-:-:S04]  /*0350*/  IMAD.HI.U32 R13, R13, R6, RZ ;  /* 0x000000060d0d7227 */ /* 0x000fc800078e00ff */
[----:B------:R-:W-:-:S04]  /*0360*/  IMAD.MOV R13, RZ, RZ, -R13 ;  /* 0x000000ffff0d7224 */ /* 0x000fc800078e0a0d */
[----:B------:R-:W-:-:S05]  /*0370*/  IMAD R6, R15, R13, R6 ;  /* 0x0000000d0f067224 */ /* 0x000fca00078e0206 */
[----:B------:R-:W-:-:S13]  /*0380*/  ISETP.GT.U32.AND P0, PT, R15, R6, PT ;  /* 0x000000060f00720c */ /* 0x000fda0003f04070 */
[----:B------:R-:W-:-:S05]  /*0390*/  @!P0 IMAD.IADD R6, R6, 0x1, -R15 ;  /* 0x0000000106068824 */ /* 0x000fca00078e0a0f */
[----:B------:R-:W-:-:S13]  /*03a0*/  ISETP.GT.U32.AND P0, PT, R15, R6, PT ;  /* 0x000000060f00720c */ /* 0x000fda0003f04070 */
[----:B------:R-:W-:-:S04]  /*03b0*/  @!P0 IMAD.IADD R6, R6, 0x1, -R15 ;  /* 0x0000000106068824 */ /* 0x000fc800078e0a0f */
[----:B------:R-:W-:-:S04]  /*03c0*/  IMAD.MOV.U32 R7, RZ, RZ, R6 ;  /* 0x000000ffff077224 */ /* 0x000fc800078e0006 */
[----:B------:R-:W-:Y:S01]  /*03d0*/  @!P2 IMAD.MOV R7, RZ, RZ, -R7 ;  /* 0x000000ffff07a224 */ /* 0x000fe200078e0a07 */
[----:B------:R-:W-:-:S04]  /*03e0*/  @!P1 LOP3.LUT R7, RZ, R3, RZ, 0x33, !PT ;  /* 0x00000003ff079212 */ /* 0x000fc800078e33ff */
[----:B------:R-:W-:Y:S01]  /*03f0*/  SHF.R.S32.HI R15, RZ, 0x1f, R7 ;  /* 0x0000001fff0f7819 */ /* 0x000fe20000011407 */
[----:B------:R-:W-:Y:S01]  /*0400*/  VIADD R13, R7, 0x1 ;  /* 0x00000001070d7836 */ /* 0x000fe20000000000 */
[----:B---3--:R-:W-:Y:S01]  /*0410*/  ISETP.GT.AND P0, PT, R4, R5, PT ;  /* 0x000000050400720c */ /* 0x008fe20003f04270 */
[----:B------:R-:W-:-:S03]  /*0420*/  IMAD R18, R5, R2, RZ ;  /* 0x0000000205127224 */ /* 0x000fc600078e02ff */
[----:B------:R-:W-:Y:S02]  /*0430*/  ISETP.LT.OR P0, PT, R4, 0x1, P0 ;  /* 0x000000010400780c */ /* 0x000fe40000701670 */
[C---:B------:R-:W-:Y:S02]  /*0440*/  IADD3 R3, P1, PT, R7.reuse, R18, RZ ;  /* 0x0000001207037210 */ /* 0x040fe40007f3e0ff */
[C---:B------:R-:W-:Y:S02]  /*0450*/  ISETP.LT.OR P3, PT, R7.reuse, 0x1, P0 ;  /* 0x000000010700780c */ /* 0x040fe40000761670 */
[----:B------:R-:W-:Y:S02]  /*0460*/  LEA.HI.X.SX32 R6, R18, R15, 0x1, P1 ;  /* 0x0000000f12067211 */ /* 0x000fe400008f0eff */
[----:B----4-:R-:W-:Y:S02]  /*0470*/  ISETP.GT.OR P3, PT, R7, R0, P3 ;  /* 0x000000000700720c */ /* 0x010fe40001f64670 */
[----:B--2---:R-:W-:-:S04]  /*0480*/  LEA R2, P1, R3, UR6, 0x2 ;  /* 0x0000000603027c11 */ /* 0x004fc8000f8210ff */
[----:B------:R-:W-:Y:S02]  /*0490*/  LEA.HI.X R3, R3, UR7, R6, 0x2, P1 ;  /* 0x0000000703037c11 */ /* 0x000fe400088f1406 */
[----:B------:R-:W-:-:S05]  /*04a0*/  ISETP.LT.OR P4, PT, R7, -0x1, P0 ;  /* 0xffffffff0700780c */ /* 0x000fca0000781670 */
[----:B------:R-:W2:Y:S01]  /*04b0*/  @!P3 LDG.E R8, desc[UR4][R2.64+-0x4] ;  /* 0xfffffc040208b981 */ /* 0x000ea2000c1e1900 */
[----:B------:R-:W-:-:S13]  /*04c0*/  ISETP.GE.OR P4, PT, R13, R0, P4 ;  /* 0x000000000d00720c */ /* 0x000fda0002786670 */
[----:B------:R0:W3:Y:S01]  /*04d0*/  @!P4 LDG.E R12, desc[UR4][R2.64+0x4] ;  /* 0x00000404020cc981 */ /* 0x0000e2000c1e1900 */
[C---:B------:R-:W-:Y:S01]  /*04e0*/  ISETP.LT.OR P1, PT, R7.reuse, RZ, P0 ;  /* 0x000000ff0700720c */ /* 0x040fe20000721670 */
[C---:B------:R-:W-:Y:S01]  /*04f0*/  VIADD R6, R4.reuse, 0x1 ;  /* 0x0000000104067836 */ /* 0x040fe20000000000 */
[CC--:B------:R-:W-:Y:S01]  /*0500*/  ISETP.GE.AND P5, PT, R4.reuse, R5.reuse, PT ;  /* 0x000000050400720c */ /* 0x0c0fe20003fa6270 */
[CC--:B------:R-:W-:Y:S01]  /*0510*/  IMAD R10, R4.reuse, R5.reuse, RZ ;  /* 0x00000005040a7224 */ /* 0x0c0fe200078e02ff */
[----:B------:R-:W-:Y:S01]  /*0520*/  ISETP.GE.OR P1, PT, R7, R0, P1 ;  /* 0x000000000700720c */ /* 0x000fe20000f26670 */
[-C--:B------:R-:W-:Y:S01]  /*0530*/  IMAD R20, R4, R5.reuse, R5 ;  /* 0x0000000504147224 */ /* 0x080fe200078e0205 */
[----:B------:R-:W-:Y:S01]  /*0540*/  ISETP.GE.AND P0, PT, R6, R5, PT ;  /* 0x000000050600720c */ /* 0x000fe20003f06270 */
[----:B------:R-:W-:Y:S01]  /*0550*/  IMAD.MOV.U32 R6, RZ, RZ, RZ ;  /* 0x000000ffff067224 */ /* 0x000fe200078e00ff */
[C---:B------:R-:W-:Y:S02]  /*0560*/  ISETP.LT.OR P5, PT, R4.reuse, RZ, P5 ;  /* 0x000000ff0400720c */ /* 0x040fe40002fa1670 */
[----:B------:R-:W-:-:S02]  /*0570*/  ISETP.LT.OR P0, PT, R4, -0x1, P0 ;  /* 0xffffffff0400780c */ /* 0x000fc40000701670 */
[----:B------:R-:W1:Y:S02]  /*0580*/  LDC.64 R4, c[0x0][0x380] ;  /* 0x0000e000ff047b82 */ /* 0x000e640000000a00 */
[----:B------:R-:W-:-:S03]  /*0590*/  ISETP.LT.OR P2, PT, R7, RZ, P0 ;  /* 0x000000ff0700720c */ /* 0x000fc60000741670 */
[C---:B------:R-:W-:Y:S01]  /*05a0*/  @!P1 IMAD.IADD R11, R7.reuse, 0x1, R18 ;  /* 0x00000001070b9824 */ /* 0x040fe200078e0212 */
[----:B------:R-:W-:Y:S02]  /*05b0*/  ISETP.GE.OR P2, PT, R7, R0, P2 ;  /* 0x000000000700720c */ /* 0x000fe40001746670 */
[----:B------:R-:W4:Y:S11]  /*05c0*/  @!P1 LDC.64 R16, c[0x0][0x380] ;  /* 0x0000e000ff109b82 */ /* 0x000f360000000a00 */
[----:B0-----:R-:W0:Y:S01]  /*05d0*/  @!P2 LDC.64 R2, c[0x0][0x380] ;  /* 0x0000e000ff02ab82 */ /* 0x001e220000000a00 */
[----:B----4-:R-:W-:-:S04]  /*05e0*/  @!P1 IMAD.WIDE R16, R11, 0x4, R16 ;  /* 0x000000040b109825 */ /* 0x010fc800078e0210 */
[----:B------:R-:W-:Y:S02]  /*05f0*/  IMAD.MOV.U32 R11, RZ, RZ, RZ ;  /* 0x000000ffff0b7224 */ /* 0x000fe400078e00ff */
[----:B------:R-:W4:Y:S01]  /*0600*/  @!P1 LDG.E R16, desc[UR4][R16.64] ;  /* 0x0000000410109981 */ /* 0x000f22000c1e1900 */
[----:B--2---:R-:W-:-:S04]  /*0610*/  @!P3 ISETP.NE.AND P6, PT, R8, RZ, PT ;  /* 0x000000ff0800b20c */ /* 0x004fc80003fc5270 */
[----:B------:R-:W-:Y:S02]  /*0620*/  @!P3 SEL R6, RZ, 0x1, !P6 ;  /* 0x00000001ff06b807 */ /* 0x000fe40007000000 */
[C---:B------:R-:W-:Y:S02]  /*0630*/  IADD3 R9, P6, PT, R7.reuse, R10, RZ ;  /* 0x0000000a07097210 */ /* 0x040fe40007fde0ff */
[C---:B------:R-:W-:Y:S02]  /*0640*/  ISETP.LT.OR P3, PT, R7.reuse, 0x1, P5 ;  /* 0x000000010700780c */ /* 0x040fe40002f61670 */
[----:B------:R-:W-:Y:S02]  /*0650*/  LEA.HI.X.SX32 R14, R10, R15, 0x1, P6 ;  /* 0x0000000f0a0e7211 */ /* 0x000fe400030f0eff */
[----:B------:R-:W-:Y:S02]  /*0660*/  ISETP.LT.OR P5, PT, R7, -0x1, P5 ;  /* 0xffffffff0700780c */ /* 0x000fe40002fa1670 */
[----:B------:R-:W-:-:S02]  /*0670*/  LEA R8, P6, R9, UR6, 0x2 ;  /* 0x0000000609087c11 */ /* 0x000fc4000f8c10ff */
[-C--:B------:R-:W-:Y:S02]  /*0680*/  ISETP.GT.OR P3, PT, R7, R0.reuse, P3 ;  /* 0x000000000700720c */ /* 0x080fe40001f64670 */
[----:B------:R-:W-:Y:S02]  /*0690*/  ISETP.GE.OR P5, PT, R13, R0, P5 ;  /* 0x000000000d00720c */ /* 0x000fe40002fa6670 */
[----:B------:R-:W-:Y:S02]  /*06a0*/  LEA.HI.X R9, R9, UR7, R14, 0x2, P6 ;  /* 0x0000000709097c11 */ /* 0x000fe4000b0f140e */
[----:B---3--:R-:W-:-:S04]  /*06b0*/  @!P4 ISETP.NE.AND P6, PT, R12, RZ, PT ;  /* 0x000000ff0c00c20c */ /* 0x008fc80003fc5270 */
[----:B------:R-:W-:Y:S02]  /*06c0*/  @!P4 SEL R11, RZ, 0x1, !P6 ;  /* 0x00000001ff0bc807 */ /* 0x000fe40007000000 */
[C---:B------:R-:W-:Y:S01]  /*06d0*/  ISETP.LT.OR P4, PT, R7.reuse, 0x1, P0 ;  /* 0x000000010700780c */ /* 0x040fe20000781670 */
[----:B------:R-:W2:Y:S01]  /*06e0*/  @!P3 LDG.E R18, desc[UR4][R8.64+-0x4] ;  /* 0xfffffc040812b981 */ /* 0x000ea2000c1e1900 */
[C---:B------:R-:W-:Y:S02]  /*06f0*/  IADD3 R14, P6, PT, R7.reuse, R20, RZ ;  /* 0x00000014070e7210 */ /* 0x040fe40007fde0ff */
[C---:B------:R-:W-:Y:S01]  /*0700*/  ISETP.LT.OR P0, PT, R7.reuse, -0x1, P0 ;  /* 0xffffffff0700780c */ /* 0x040fe20000701670 */
[----:B------:R3:W5:Y:S01]  /*0710*/  @!P5 LDG.E R12, desc[UR4][R8.64+0x4] ;  /* 0x00000404080cd981 */ /* 0x000762000c1e1900 */
[CC--:B------:R-:W-:Y:S02]  /*0720*/  ISETP.GT.OR P4, PT, R7.reuse, R0.reuse, P4 ;  /* 0x000000000700720c */ /* 0x0c0fe40002784670 */
[----:B------:R-:W-:Y:S01]  /*0730*/  LEA.HI.X.SX32 R19, R20, R15, 0x1, P6 ;  /* 0x0000000f14137211 */ /* 0x000fe200030f0eff */
[----:B------:R-:W-:Y:S01]  /*0740*/  @!P2 IMAD.IADD R15, R7, 0x1, R20 ;  /* 0x00000001070fa824 */ /* 0x000fe200078e0214 */
[----:B------:R-:W-:-:S02]  /*0750*/  ISETP.GE.OR P0, PT, R13, R0, P0 ;  /* 0x000000000d00720c */ /* 0x000fc40000706670 */
[----:B---3--:R-:W-:Y:S01]  /*0760*/  LEA R8, P6, R14, UR6, 0x2 ;  /* 0x000000060e087c11 */ /* 0x008fe2000f8c10ff */
[----:B0-----:R-:W-:-:S03]  /*0770*/  @!P2 IMAD.WIDE R2, R15, 0x4, R2 ;  /* 0x000000040f02a825 */ /* 0x001fc600078e0202 */
[----:B------:R-:W-:Y:S02]  /*0780*/  LEA.HI.X R9, R14, UR7, R19, 0x2, P6 ;  /* 0x000000070e097c11 */ /* 0x000fe4000b0f1413 */
[----:B------:R0:W3:Y:S04]  /*0790*/  @!P2 LDG.E R14, desc[UR4][R2.64] ;  /* 0x00000004020ea981 */ /* 0x0000e8000c1e1900 */
[----:B------:R-:W3:Y:S01]  /*07a0*/  @!P4 LDG.E R13, desc[UR4][R8.64+-0x4] ;  /* 0xfffffc04080dc981 */ /* 0x000ee2000c1e1900 */
[----:B------:R-:W-:-:S03]  /*07b0*/  IMAD.IADD R7, R7, 0x1, R10 ;  /* 0x0000000107077824 */ /* 0x000fc600078e020a */
[----:B------:R-:W3:Y:S01]  /*07c0*/  @!P0 LDG.E R15, desc[UR4][R8.64+0x4] ;  /* 0x00000404080f8981 */ /* 0x000ee2000c1e1900 */
[----:B-1----:R-:W-:-:S05]  /*07d0*/  IMAD.WIDE R4, R7, 0x4, R4 ;  /* 0x0000000407047825 */ /* 0x002fca00078e0204 */
[----:B------:R1:W3:Y:S01]  /*07e0*/  LDG.E R10, desc[UR4][R4.64] ;  /* 0x00000004040a7981 */ /* 0x0002e2000c1e1900 */
[----:B----4-:R-:W-:Y:S01]  /*07f0*/  @!P1 ISETP.NE.AND P6, PT, R16, RZ, PT ;  /* 0x000000ff1000920c */ /* 0x010fe20003fc5270 */
[----:B------:R-:W-:-:S03]  /*0800*/  IMAD.MOV.U32 R0, RZ, RZ, RZ ;  /* 0x000000ffff007224 */ /* 0x000fc600078e00ff */
[----:B------:R-:W-:Y:S02]  /*0810*/  @!P1 SEL R0, RZ, 0x1, !P6 ;  /* 0x00000001ff009807 */ /* 0x000fe40007000000 */
[----:B0-----:R-:W-:Y:S02]  /*0820*/  CS2R R2, SRZ ;  /* 0x0000000000027805 */ /* 0x001fe4000001ff00 */
[----:B------:R-:W-:Y:S02]  /*0830*/  IADD3 R0, PT, PT, R11, R0, R6 ;  /* 0x000000000b007210 */ /* 0x000fe40007ffe006 */
[----:B-1----:R-:W-:Y:S02]  /*0840*/  CS2R R4, SRZ ;  /* 0x0000000000047805 */ /* 0x002fe4000001ff00 */
[----:B--2---:R-:W-:Y:S02]  /*0850*/  @!P3 ISETP.NE.AND P1, PT, R18, RZ, PT ;  /* 0x000000ff1200b20c */ /* 0x004fe40003f25270 */
[----:B-----5:R-:W-:-:S02]  /*0860*/  @!P5 ISETP.NE.AND P6, PT, R12, RZ, PT ;  /* 0x000000ff0c00d20c */ /* 0x020fc40003fc5270 */
[----:B------:R-:W-:Y:S02]  /*0870*/  @!P3 SEL R2, RZ, 0x1, !P1 ;  /* 0x00000001ff02b807 */ /* 0x000fe40004800000 */
[----:B------:R-:W-:-:S04]  /*0880*/  @!P5 SEL R3, RZ, 0x1, !P6 ;  /* 0x00000001ff03d807 */ /* 0x000fc80007000000 */
[----:B------:R-:W-:Y:S01]  /*0890*/  IADD3 R6, PT, PT, R3, R0, R2 ;  /* 0x0000000003067210 */ /* 0x000fe20007ffe002 */
[----:B------:R-:W-:Y:S01]  /*08a0*/  IMAD.MOV.U32 R0, RZ, RZ, RZ ;  /* 0x000000ffff007224 */ /* 0x000fe200078e00ff */
[----:B------:R-:W0:Y:S01]  /*08b0*/  LDC.64 R2, c[0x0][0x388] ;  /* 0x0000e200ff027b82 */ /* 0x000e220000000a00 */
[----:B---3--:R-:W-:Y:S02]  /*08c0*/  @!P2 ISETP.NE.AND P3, PT, R14, RZ, PT ;  /* 0x000000ff0e00a20c */ /* 0x008fe40003f65270 */
[----:B------:R-:W-:Y:S02]  /*08d0*/  @!P4 ISETP.NE.AND P1, PT, R13, RZ, PT ;  /* 0x000000ff0d00c20c */ /* 0x000fe40003f25270 */
[----:B------:R-:W-:Y:S02]  /*08e0*/  @!P2 SEL R5, RZ, 0x1, !P3 ;  /* 0x00000001ff05a807 */ /* 0x000fe40005800000 */
[----:B------:R-:W-:Y:S02]  /*08f0*/  @!P0 ISETP.NE.AND P5, PT, R15, RZ, PT ;  /* 0x000000ff0f00820c */ /* 0x000fe40003fa5270 */
[----:B------:R-:W-:-:S02]  /*0900*/  @!P4 SEL R0, RZ, 0x1, !P1 ;  /* 0x00000001ff00c807 */ /* 0x000fc40004800000 */
[----:B------:R-:W-:Y:S02]  /*0910*/  @!P0 SEL R4, RZ, 0x1, !P5 ;  /* 0x00000001ff048807 */ /* 0x000fe40006800000 */
[----:B------:R-:W-:Y:S02]  /*0920*/  IADD3 R5, PT, PT, R5, R6, R0 ;  /* 0x0000000605057210 */ /* 0x000fe40007ffe000 */
[----:B------:R-:W-:-:S03]  /*0930*/  ISETP.NE.AND P0, PT, R10, RZ, PT ;  /* 0x000000ff0a00720c */ /* 0x000fc60003f05270 */
[----:B------:R-:W-:-:S05]  /*0940*/  IMAD.IADD R4, R5, 0x1, R4 ;  /* 0x0000000105047824 */ /* 0x000fca00078e0204 */
[C---:B------:R-:W-:Y:S02]  /*0950*/  LOP3.LUT R0, R4.reuse, 0xfe, RZ, 0xc0, !PT ;  /* 0x000000fe04007812 */ /* 0x040fe400078ec0ff */
[----:B------:R-:W-:Y:S02]  /*0960*/  ISETP.NE.AND P1, PT, R4, 0x3, PT ;  /* 0x000000030400780c */ /* 0x000fe40003f25270 */
[----:B------:R-:W-:Y:S02]  /*0970*/  ISETP.NE.AND P2, PT, R0, 0x2, PT ;  /* 0x000000020000780c */ /* 0x000fe40003f45270 */
[----:B------:R-:W-:Y:S02]  /*0980*/  SEL R0, RZ, 0xffffffff, P1 ;  /* 0xffffffffff007807 */ /* 0x000fe40000800000 */
[----:B------:R-:W-:Y:S01]  /*0990*/  @P0 SEL R0, RZ, 0xffffffff, P2 ;  /* 0xffffffffff000807 */ /* 0x000fe20001000000 */
[----:B0-----:R-:W-:-:S03]  /*09a0*/  IMAD.WIDE R2, R7, 0x4, R2 ;  /* 0x0000000407027825 */ /* 0x001fc600078e0202 */
[----:B------:R-:W-:-:S05]  /*09b0*/  LOP3.LUT R5, R0, 0x1, RZ, 0xc0, !PT ;  /* 0x0000000100057812 */ /* 0x000fca00078ec0ff */
[----:B------:R-:W-:Y:S01]  /*09c0*/  STG.E desc[UR4][R2.64], R5 ;  /* 0x0000000502007986 */ /* 0x000fe2000c101904 */
[----:B------:R-:W-:Y:S05]  /*09d0*/  EXIT ;  /* 0x000000000000794d */ /* 0x000fea0003800000 */
.L_x_0:
[----:B------:R-:W-:-:S00]  /*09e0*/  BRA `(.L_x_0) ;  /* 0xfffffffc00fc7947 */ /* 0x000fc0000383ffff */
[----:B------:R-:W-:-:S00]  /*09f0*/  NOP ;  /* 0x0000000000007918 */ /* 0x000fc00000000000 */
        /* <DEDUP_REMOVED lines=8> */
.L_x_1:


//--------------------- .nv.shared.reserved.0     --------------------------
	.section	.nv.shared.reserved.0,"aw",@nobits
	.weak		__nv_reservedSMEM_offset_0_alias
	.size		__nv_reservedSMEM_offset_0_alias, 0, 64
	.other		__nv_reservedSMEM_offset_0_alias,@"STO_CUDA_RESERVED_SHARED STV_DEFAULT"
__nv_reservedSMEM_offset_0_alias:
	.zero		0
	.zero		64


//--------------------- .nv.global                --------------------------
	.section	.nv.global,"aw",@nobits
	.align	4
.nv.global:
	.type		COLUMN_LEN,@object
	.size		COLUMN_LEN,(ROW_LEN - COLUMN_LEN)
COLUMN_LEN:
	.zero		4
	.type		ROW_LEN,@object
	.size		ROW_LEN,(.L_1 - ROW_LEN)
ROW_LEN:
	.zero		4
.L_1:


//--------------------- .nv.constant0._Z20calculate_new_statusPKjPjii --------------------------
	.section	.nv.constant0._Z20calculate_new_statusPKjPjii,"a",@progbits
	.sectionflags	@""
	.align	4
.nv.constant0._Z20calculate_new_statusPKjPjii:
	.zero		920


//--------------------- SYMBOLS --------------------------

	.type		.nv.reservedSmem.offset0,@object
	.size		.nv.reservedSmem.offset0,0x4
